//
// Generated by NVIDIA NVVM Compiler
//
// Compiler Build ID: CL-36424714
// Cuda compilation tools, release 13.0, V13.0.88
// Based on NVVM 20.0.0
//

.version 9.0
.target sm_100
.address_size 64

	// .globl	_Z11test_rotl64v
.extern .func  (.param .b32 func_retval0) vprintf
(
	.param .b64 vprintf_param_0,
	.param .b64 vprintf_param_1
)
;
.global .align 1 .b8 $str[14] = {10, 118, 97, 108, 117, 101, 32, 49, 58, 32, 37, 108, 88};
.global .align 1 .b8 $str$1[14] = {10, 118, 97, 108, 117, 101, 32, 50, 58, 32, 37, 108, 88};

.visible .entry _Z11test_rotl64v()
{
	.local .align 8 .b8 	__local_depot0[8];
	.reg .b64 	%SP;
	.reg .b64 	%SPL;
	.reg .b32 	%r<6>;
	.reg .b64 	%rd<9>;

	mov.u64 	%SPL, __local_depot0;
	cvta.local.u64 	%SP, %SPL;
	add.u64 	%rd3, %SP, 0;
	add.u64 	%rd4, %SPL, 0;
	mov.b64 	%rd2, 1311768469162688511;
	mov.b32 	%r1, 8;
	// begin inline asm
	{
	.reg .b64 lhs;
	.reg .u32 roff;
	shl.b64 lhs, %rd2, %r1;
	sub.u32 roff, 64, %r1;
	shr.b64 %rd1, %rd2, roff;
	add.u64 %rd1, lhs, %rd1;
	}

	// end inline asm
	st.local.u64 	[%rd4], %rd2;
	mov.u64 	%rd5, $str;
	cvta.global.u64 	%rd6, %rd5;
	{ // callseq 0, 0
	.param .b64 param0;
	st.param.b64 	[param0], %rd6;
	.param .b64 param1;
	st.param.b64 	[param1], %rd3;
	.param .b32 retval0;
	call.uni (retval0), 
	vprintf, 
	(
	param0, 
	param1
	);
	ld.param.b32 	%r2, [retval0];
	} // callseq 0
	st.local.u64 	[%rd4], %rd1;
	mov.u64 	%rd7, $str$1;
	cvta.global.u64 	%rd8, %rd7;
	{ // callseq 1, 0
	.param .b64 param0;
	st.param.b64 	[param0], %rd8;
	.param .b64 param1;
	st.param.b64 	[param1], %rd3;
	.param .b32 retval0;
	call.uni (retval0), 
	vprintf, 
	(
	param0, 
	param1
	);
	ld.param.b32 	%r4, [retval0];
	} // callseq 1
	ret;

}


// ===== COMPILED SASS (sm_100) =====

	.target	sm_100

	.elftype	@"ET_EXEC"


//--------------------- .note.nv.tkinfo           --------------------------
	.section	.note.nv.tkinfo,"",@"SHT_NOTE"
	.sectionflags	@"SHF_NOTE_NV_TKINFO"
	.tkinfo
        /*0018*/ 	.word	0x00000002
        /*0030*/ 	.string	""
        /*0030*/ 	.string	"ptxas"
        /*0030*/ 	.string	"Cuda compilation tools, release 13.0, V13.0.88"
        /*0030*/ 	.string	"Build cuda_13.0.r13.0/compiler.36424714_0"
        /*0030*/ 	.string	"-arch sm_100 -m 64 "



//--------------------- .note.nv.cuinfo           --------------------------
	.section	.note.nv.cuinfo,"",@"SHT_NOTE"
	.sectionflags	@"SHF_NOTE_NV_CUINFO"
        /*0018*/ 	.short	0x0002
        /*001a*/ 	.short	0x0064
        /*001c*/ 	.short	0x0082
	.zero		2


//--------------------- .nv.info                  --------------------------
	.section	.nv.info,"",@"SHT_CUDA_INFO"
	.align	4


	//----- nvinfo : EIATTR_REGCOUNT
	.align		4
        /*0000*/ 	.byte	0x04, 0x2f
        /*0002*/ 	.short	(.L_3 - .L_2)
	.align		4
.L_2:
        /*0004*/ 	.word	index@(_Z11test_rotl64v)
        /*0008*/ 	.word	0x00000018


	//----- nvinfo : EIATTR_FRAME_SIZE
	.align		4
.L_3:
        /*000c*/ 	.byte	0x04, 0x11
        /*000e*/ 	.short	(.L_5 - .L_4)
	.align		4
.L_4:
        /*0010*/ 	.word	index@(_Z11test_rotl64v)
        /*0014*/ 	.word	0x00000008


	//----- nvinfo : EIATTR_MIN_STACK_SIZE
	.align		4
.L_5:
        /*0018*/ 	.byte	0x04, 0x12
        /*001a*/ 	.short	(.L_7 - .L_6)
	.align		4
.L_6:
        /*001c*/ 	.word	index@(_Z11test_rotl64v)
        /*0020*/ 	.word	0x00000008
.L_7:


//--------------------- .nv.compat                --------------------------
	.section	.nv.compat,"",@"SHT_CUDA_COMPAT_INFO"
	.align	4
        /*0000*/ 	.byte	0x02, 0x09, 0x00, 0x00, 0x02, 0x02, 0x01, 0x00, 0x02, 0x05, 0x05, 0x00, 0x03, 0x07, 0x01, 0x01
        /*0010*/ 	.byte	0x02, 0x03, 0x00, 0x00, 0x02, 0x06, 0x01, 0x00, 0x04, 0x0b, 0x08, 0x00, 0x09, 0x00, 0x00, 0x00
        /*0020*/ 	.byte	0x00, 0x00, 0x00, 0x00


//--------------------- .nv.info._Z11test_rotl64v --------------------------
	.section	.nv.info._Z11test_rotl64v,"",@"SHT_CUDA_INFO"
	.sectionflags	@""
	.align	4


	//----- nvinfo : EIATTR_CUDA_API_VERSION
	.align		4
        /*0000*/ 	.byte	0x04, 0x37
        /*0002*/ 	.short	(.L_9 - .L_8)
.L_8:
        /*0004*/ 	.word	0x00000082


	//----- nvinfo : EIATTR_SPARSE_MMA_MASK
	.align		4
.L_9:
        /*0008*/ 	.byte	0x03, 0x50
        /*000a*/ 	.short	0x0000


	//----- nvinfo : EIATTR_MAXREG_COUNT
	.align		4
        /*000c*/ 	.byte	0x03, 0x1b
        /*000e*/ 	.short	0x00ff


	//----- nvinfo : EIATTR_EXTERNS
	.align		4
        /*0010*/ 	.byte	0x04, 0x0f
        /*0012*/ 	.short	(.L_11 - .L_10)


	//   ....[0]....
	.align		4
.L_10:
        /*0014*/ 	.word	index@(vprintf)


	//----- nvinfo : EIATTR_MERCURY_ISA_VERSION
	.align		4
.L_11:
        /*0018*/ 	.byte	0x03, 0x5f
        /*001a*/ 	.short	0x0101


	//----- nvinfo : EIATTR_VRC_CTA_INIT_COUNT
	.align		4
        /*001c*/ 	.byte	0x02, 0x4a
	.zero		1
	.zero		1


	//----- nvinfo : EIATTR_SYSCALL_OFFSETS
	.align		4
        /*0020*/ 	.byte	0x04, 0x46
        /*0022*/ 	.short	(.L_13 - .L_12)


	//   ....[0]....
.L_12:
        /*0024*/ 	.word	0x00000140


	//   ....[1]....
        /*0028*/ 	.word	0x000001f0


	//----- nvinfo : EIATTR_EXIT_INSTR_OFFSETS
	.align		4
.L_13:
        /*002c*/ 	.byte	0x04, 0x1c
        /*002e*/ 	.short	(.L_15 - .L_14)


	//   ....[0]....
.L_14:
        /*0030*/ 	.word	0x00000200


	//----- nvinfo : EIATTR_SW_WAR
	.align		4
.L_15:
        /*0034*/ 	.byte	0x04, 0x36
        /*0036*/ 	.short	(.L_17 - .L_16)
.L_16:
        /*0038*/ 	.word	0x00000008
.L_17:


//--------------------- .nv.callgraph             --------------------------
	.section	.nv.callgraph,"",@"SHT_CUDA_CALLGRAPH"
	.align	4
	.sectionentsize	8
	.align		4
        /*0000*/ 	.word	0x00000000
	.align		4
        /*0004*/ 	.word	0xffffffff
	.align		4
        /*0008*/ 	.word	index@(_Z11test_rotl64v)
	.align		4
        /*000c*/ 	.word	index@(vprintf)
	.align		4
        /*0010*/ 	.word	0x00000000
	.align		4
        /*0014*/ 	.word	0xfffffffe
	.align		4
        /*0018*/ 	.word	0x00000000
	.align		4
        /*001c*/ 	.word	0xfffffffd
	.align		4
        /*0020*/ 	.word	0x00000000
	.align		4
        /*0024*/ 	.word	0xfffffffc


//--------------------- .nv.constant4             --------------------------
	.section	.nv.constant4,"a",@progbits
	.align	8
	.align		8
.nv.constant4:
        /*0000*/ 	.dword	vprintf
	.align		8
        /*0008*/ 	.dword	$str
	.align		8
        /*0010*/ 	.dword	$str$1


//--------------------- .text._Z11test_rotl64v    --------------------------
	.section	.text._Z11test_rotl64v,"ax",@progbits
	.align	128
        .global         _Z11test_rotl64v
        .type           _Z11test_rotl64v,@function
        .size           _Z11test_rotl64v,(.L_x_3 - _Z11test_rotl64v)
        .other          _Z11test_rotl64v,@"STO_CUDA_ENTRY STV_DEFAULT"
_Z11test_rotl64v:
.text._Z11test_rotl64v:
[----:B------:R-:W0:Y:S01]  /*0000*/  LDC R1, c[0x0][0x37c] ;  /* 0x0000df00ff017b82 */ /* 0x000e220000000800 */
[----:B------:R-:W1:Y:S01]  /*0010*/  LDCU UR4, c[0x0][0x2f8] ;  /* 0x00005f00ff0477ac */ /* 0x000e620008000800 */
[----:B------:R-:W-:Y:S02]  /*0020*/  HFMA2 R11, -RZ, RZ, 0.0007572174072265625, 103.5 ;  /* 0x12345678ff0b7431 */ /* 0x000fe400000001ff */
[----:B0-----:R-:W-:Y:S01]  /*0030*/  VIADD R1, R1, 0xfffffff8 ;  /* 0xfffffff801017836 */ /* 0x001fe20000000000 */
[----:B------:R-:W-:Y:S01]  /*0040*/  MOV R2, 0x0 ;  /* 0x0000000000027802 */ /* 0x000fe20000000f00 */
[----:B------:R-:W-:Y:S01]  /*0050*/  IMAD.MOV.U32 R10, RZ, RZ, -0x1 ;  /* 0xffffffffff0a7424 */ /* 0x000fe200078e00ff */
[----:B------:R-:W0:Y:S02]  /*0060*/  LDCU UR5, c[0x0][0x2fc] ;  /* 0x00005f80ff0577ac */ /* 0x000e240008000800 */
[----:B------:R2:W3:Y:S02]  /*0070*/  LDC.64 R8, c[0x4][R2] ;  /* 0x0100000002087b82 */ /* 0x0004e40000000a00 */
[----:B------:R2:W-:Y:S01]  /*0080*/  STL.64 [R1], R10 ;  /* 0x0000000a01007387 */ /* 0x0005e20000100a00 */
[----:B------:R-:W4:Y:S01]  /*0090*/  LDCU.64 UR6, c[0x4][0x8] ;  /* 0x01000100ff0677ac */ /* 0x000f220008000a00 */
[----:B------:R-:W-:-:S02]  /*00a0*/  UMOV UR36, 0x100 ;  /* 0x0000010000247882 */ /* 0x000fc40000000000 */
[----:B------:R-:W-:Y:S01]  /*00b0*/  UIADD3 UR36, UP0, UPT, -UR36, 0x12, URZ ;  /* 0x0000001224247890 */ /* 0x000fe2000ff1e1ff */
[----:B-1----:R-:W-:-:S03]  /*00c0*/  IADD3 R16, P0, PT, R1, UR4, RZ ;  /* 0x0000000401107c10 */ /* 0x002fc6000ff1e0ff */
[----:B------:R-:W-:Y:S02]  /*00d0*/  UIADD3.X UR37, UPT, UPT, URZ, 0x345678ff, URZ, UP0, !UPT ;  /* 0x345678ffff257890 */ /* 0x000fe400087fe4ff */
[----:B0-----:R-:W-:Y:S02]  /*00e0*/  IMAD.X R17, RZ, RZ, UR5, P0 ;  /* 0x00000005ff117e24 */ /* 0x001fe400080e06ff */
[----:B------:R-:W-:Y:S02]  /*00f0*/  IMAD.MOV.U32 R6, RZ, RZ, R16 ;  /* 0x000000ffff067224 */ /* 0x000fe400078e0010 */
[----:B----4-:R-:W-:Y:S01]  /*0100*/  IMAD.U32 R4, RZ, RZ, UR6 ;  /* 0x00000006ff047e24 */ /* 0x010fe2000f8e00ff */
[----:B------:R-:W-:Y:S02]  /*0110*/  MOV R5, UR7 ;  /* 0x0000000700057c02 */ /* 0x000fe40008000f00 */
[----:B--2---:R-:W-:-:S07]  /*0120*/  MOV R7, R17 ;  /* 0x0000001100077202 */ /* 0x004fce0000000f00 */
[----:B------:R-:W-:-:S07]  /*0130*/  LEPC R20, `(.L_x_0) ;  /* 0x000000001014794e */ /* 0x000fce0000000000 */
[----:B---3--:R-:W-:Y:S05]  /*0140*/  CALL.ABS.NOINC R8 ;  /* 0x0000000008007343 */ /* 0x008fea0003c00000 */
.L_x_0:
[----:B------:R-:W-:Y:S01]  /*0150*/  IMAD.U32 R8, RZ, RZ, UR36 ;  /* 0x00000024ff087e24 */ /* 0x000fe2000f8e00ff */
[----:B------:R-:W-:Y:S01]  /*0160*/  MOV R9, UR37 ;  /* 0x0000002500097c02 */ /* 0x000fe20008000f00 */
[----:B------:R-:W0:Y:S01]  /*0170*/  LDC.64 R2, c[0x4][R2] ;  /* 0x0100000002027b82 */ /* 0x000e220000000a00 */
[----:B------:R-:W1:Y:S01]  /*0180*/  LDCU.64 UR4, c[0x4][0x10] ;  /* 0x01000200ff0477ac */ /* 0x000e620008000a00 */
[----:B------:R-:W-:Y:S01]  /*0190*/  IMAD.MOV.U32 R6, RZ, RZ, R16 ;  /* 0x000000ffff067224 */ /* 0x000fe200078e0010 */
[----:B------:R-:W-:Y:S01]  /*01a0*/  MOV R7, R17 ;  /* 0x0000001100077202 */ /* 0x000fe20000000f00 */
[----:B------:R2:W-:Y:S01]  /*01b0*/  STL.64 [R1], R8 ;  /* 0x0000000801007387 */ /* 0x0005e20000100a00 */
[----:B-1----:R-:W-:Y:S01]  /*01c0*/  IMAD.U32 R4, RZ, RZ, UR4 ;  /* 0x00000004ff047e24 */ /* 0x002fe2000f8e00ff */
[----:B--2---:R-:W-:-:S07]  /*01d0*/  MOV R5, UR5 ;  /* 0x0000000500057c02 */ /* 0x004fce0008000f00 */
[----:B------:R-:W-:-:S07]  /*01e0*/  LEPC R20, `(.L_x_1) ;  /* 0x000000001014794e */ /* 0x000fce0000000000 */
[----:B0-----:R-:W-:Y:S05]  /*01f0*/  CALL.ABS.NOINC R2 ;  /* 0x0000000002007343 */ /* 0x001fea0003c00000 */
.L_x_1:
[----:B------:R-:W-:Y:S05]  /*0200*/  EXIT ;  /* 0x000000000000794d */ /* 0x000fea0003800000 */
.L_x_2:
[----:B------:R-:W-:-:S00]  /*0210*/  BRA `(.L_x_2) ;  /* 0xfffffffc00fc7947 */ /* 0x000fc0000383ffff */
[----:B------:R-:W-:-:S00]  /*0220*/  NOP ;  /* 0x0000000000007918 */ /* 0x000fc00000000000 */
        /* <DEDUP_REMOVED lines=13> */
.L_x_3:


//--------------------- .nv.global.init           --------------------------
	.section	.nv.global.init,"aw",@progbits
.nv.global.init:
	.type		$str,@object
	.size		$str,($str$1 - $str)
$str:
        /*0000*/ 	.byte	0x0a, 0x76, 0x61, 0x6c, 0x75, 0x65, 0x20, 0x31, 0x3a, 0x20, 0x25, 0x6c, 0x58, 0x00
	.type		$str$1,@object
	.size		$str$1,(.L_1 - $str$1)
$str$1:
        /*000e*/ 	.byte	0x0a, 0x76, 0x61, 0x6c, 0x75, 0x65, 0x20, 0x32, 0x3a, 0x20, 0x25, 0x6c, 0x58, 0x00
.L_1:


//--------------------- .nv.shared.reserved.0     --------------------------
	.section	.nv.shared.reserved.0,"aw",@nobits
	.weak		__nv_reservedSMEM_offset_0_alias
	.size		__nv_reservedSMEM_offset_0_alias, 0, 64
	.other		__nv_reservedSMEM_offset_0_alias,@"STO_CUDA_RESERVED_SHARED STV_DEFAULT"
__nv_reservedSMEM_offset_0_alias:
	.zero		0
	.zero		64


//--------------------- .nv.constant0._Z11test_rotl64v --------------------------
	.section	.nv.constant0._Z11test_rotl64v,"a",@progbits
	.sectionflags	@""
	.align	4
.nv.constant0._Z11test_rotl64v:
	.zero		896


//--------------------- SYMBOLS --------------------------

	.type		.nv.reservedSmem.offset0,@object
	.size		.nv.reservedSmem.offset0,0x4
	.type		vprintf,@function
